	.headerflags	@"EF_CUDA_TEXMODE_UNIFIED EF_CUDA_64BIT_ADDRESS EF_CUDA_ACCELERATORS EF_CUDA_SM90 EF_CUDA_VIRTUAL_SM(EF_CUDA_SM90)"
	.elftype	@"ET_EXEC"


//--------------------- .nv.info                  --------------------------
	.section	.nv.info,"",@"SHT_CUDA_INFO"
	.align	4


	//----- nvinfo : EIATTR_REGCOUNT
	.align		4
        /*0000*/ 	.byte	0x04, 0x2f
        /*0002*/ 	.short	(.L_3 - .L_2)
	.align		4
.L_2:
        /*0004*/ 	.word	index@(triton_poi_fused__native_batch_norm_legit_no_training_26)
        /*0008*/ 	.word	0x00000012


	//----- nvinfo : EIATTR_MIN_STACK_SIZE
	.align		4
.L_3:
        /*000c*/ 	.byte	0x04, 0x12
        /*000e*/ 	.short	(.L_5 - .L_4)
	.align		4
.L_4:
        /*0010*/ 	.word	index@(triton_poi_fused__native_batch_norm_legit_no_training_26)
        /*0014*/ 	.word	0x00000000


	//----- nvinfo : EIATTR_FRAME_SIZE
	.align		4
.L_5:
        /*0018*/ 	.byte	0x04, 0x11
        /*001a*/ 	.short	(.L_7 - .L_6)
	.align		4
.L_6:
        /*001c*/ 	.word	index@(triton_poi_fused__native_batch_norm_legit_no_training_26)
        /*0020*/ 	.word	0x00000000


	//----- nvinfo : EIATTR_MIN_STACK_SIZE
	.align		4
.L_7:
        /*0024*/ 	.byte	0x04, 0x12
        /*0026*/ 	.short	(.L_9 - .L_8)
	.align		4
.L_8:
        /*0028*/ 	.word	index@(triton_poi_fused__native_batch_norm_legit_no_training_26)
        /*002c*/ 	.word	0x00000000
.L_9:


//--------------------- .nv.info.triton_poi_fused__native_batch_norm_legit_no_training_26 --------------------------
	.section	.nv.info.triton_poi_fused__native_batch_norm_legit_no_training_26,"",@"SHT_CUDA_INFO"
	.sectionflags	@""
	.align	4


	//----- nvinfo : EIATTR_CUDA_API_VERSION
	.align		4
        /*0000*/ 	.byte	0x04, 0x37
        /*0002*/ 	.short	(.L_11 - .L_10)
.L_10:
        /*0004*/ 	.word	0x0000007c


	//----- nvinfo : EIATTR_KPARAM_INFO
	.align		4
.L_11:
        /*0008*/ 	.byte	0x04, 0x17
        /*000a*/ 	.short	(.L_13 - .L_12)
.L_12:
        /*000c*/ 	.word	0x00000000
        /*0010*/ 	.short	0x0006
        /*0012*/ 	.short	0x0030
        /*0014*/ 	.byte	0x00, 0xf0, 0x11, 0x00


	//----- nvinfo : EIATTR_KPARAM_INFO
	.align		4
.L_13:
        /*0018*/ 	.byte	0x04, 0x17
        /*001a*/ 	.short	(.L_15 - .L_14)
.L_14:
        /*001c*/ 	.word	0x00000000
        /*0020*/ 	.short	0x0005
        /*0022*/ 	.short	0x0028
        /*0024*/ 	.byte	0x00, 0xf4, 0x21, 0x00


	//----- nvinfo : EIATTR_KPARAM_INFO
	.align		4
.L_15:
        /*0028*/ 	.byte	0x04, 0x17
        /*002a*/ 	.short	(.L_17 - .L_16)
.L_16:
        /*002c*/ 	.word	0x00000000
        /*0030*/ 	.short	0x0004
        /*0032*/ 	.short	0x0020
        /*0034*/ 	.byte	0x00, 0xf4, 0x21, 0x00


	//----- nvinfo : EIATTR_KPARAM_INFO
	.align		4
.L_17:
        /*0038*/ 	.byte	0x04, 0x17
        /*003a*/ 	.short	(.L_19 - .L_18)
.L_18:
        /*003c*/ 	.word	0x00000000
        /*0040*/ 	.short	0x0003
        /*0042*/ 	.short	0x0018
        /*0044*/ 	.byte	0x00, 0xf4, 0x21, 0x00


	//----- nvinfo : EIATTR_KPARAM_INFO
	.align		4
.L_19:
        /*0048*/ 	.byte	0x04, 0x17
        /*004a*/ 	.short	(.L_21 - .L_20)
.L_20:
        /*004c*/ 	.word	0x00000000
        /*0050*/ 	.short	0x0002
        /*0052*/ 	.short	0x0010
        /*0054*/ 	.byte	0x00, 0xf4, 0x21, 0x00


	//----- nvinfo : EIATTR_KPARAM_INFO
	.align		4
.L_21:
        /*0058*/ 	.byte	0x04, 0x17
        /*005a*/ 	.short	(.L_23 - .L_22)
.L_22:
        /*005c*/ 	.word	0x00000000
        /*0060*/ 	.short	0x0001
        /*0062*/ 	.short	0x0008
        /*0064*/ 	.byte	0x00, 0xf4, 0x21, 0x00


	//----- nvinfo : EIATTR_KPARAM_INFO
	.align		4
.L_23:
        /*0068*/ 	.byte	0x04, 0x17
        /*006a*/ 	.short	(.L_25 - .L_24)
.L_24:
        /*006c*/ 	.word	0x00000000
        /*0070*/ 	.short	0x0000
        /*0072*/ 	.short	0x0000
        /*0074*/ 	.byte	0x00, 0xf4, 0x21, 0x00


	//----- nvinfo : EIATTR_SPARSE_MMA_MASK
	.align		4
.L_25:
        /*0078*/ 	.byte	0x03, 0x50
        /*007a*/ 	.short	0x0000


	//----- nvinfo : EIATTR_MAXREG_COUNT
	.align		4
        /*007c*/ 	.byte	0x03, 0x1b
        /*007e*/ 	.short	0x00ff


	//----- nvinfo : EIATTR_EXIT_INSTR_OFFSETS
	.align		4
        /*0080*/ 	.byte	0x04, 0x1c
        /*0082*/ 	.short	(.L_27 - .L_26)


	//   ....[0]....
.L_26:
        /*0084*/ 	.word	0x000002e0


	//   ....[1]....
        /*0088*/ 	.word	0x00000300


	//----- nvinfo : EIATTR_REQNTID
	.align		4
.L_27:
        /*008c*/ 	.byte	0x04, 0x10
        /*008e*/ 	.short	(.L_29 - .L_28)
.L_28:
        /*0090*/ 	.word	0x00000080
        /*0094*/ 	.word	0x00000001
        /*0098*/ 	.word	0x00000001


	//----- nvinfo : EIATTR_CBANK_PARAM_SIZE
	.align		4
.L_29:
        /*009c*/ 	.byte	0x03, 0x19
        /*009e*/ 	.short	0x0034


	//----- nvinfo : EIATTR_PARAM_CBANK
	.align		4
        /*00a0*/ 	.byte	0x04, 0x0a
        /*00a2*/ 	.short	(.L_31 - .L_30)
	.align		4
.L_30:
        /*00a4*/ 	.word	index@(.nv.constant0.triton_poi_fused__native_batch_norm_legit_no_training_26)
        /*00a8*/ 	.short	0x0210
        /*00aa*/ 	.short	0x0034


	//----- nvinfo : EIATTR_SW_WAR
	.align		4
.L_31:
        /*00ac*/ 	.byte	0x04, 0x36
        /*00ae*/ 	.short	(.L_33 - .L_32)
.L_32:
        /*00b0*/ 	.word	0x00000008
.L_33:


//--------------------- .nv.callgraph             --------------------------
	.section	.nv.callgraph,"",@"SHT_CUDA_CALLGRAPH"
	.align	4
	.sectionentsize	8
	.align		4
        /*0000*/ 	.word	0x00000000
	.align		4
        /*0004*/ 	.word	0xffffffff
	.align		4
        /*0008*/ 	.word	0x00000000
	.align		4
        /*000c*/ 	.word	0xfffffffe
	.align		4
        /*0010*/ 	.word	0x00000000
	.align		4
        /*0014*/ 	.word	0xfffffffd
	.align		4
        /*0018*/ 	.word	0x00000000
	.align		4
        /*001c*/ 	.word	0xfffffffc


//--------------------- .nv.constant4             --------------------------
	.section	.nv.constant4,"a",@progbits
	.align	8
	.align		8
.nv.constant4:
        /*0000*/ 	.dword	_$_str
	.align		8
        /*0008*/ 	.dword	_$_str_$_2


//--------------------- .text.triton_poi_fused__native_batch_norm_legit_no_training_26 --------------------------
	.section	.text.triton_poi_fused__native_batch_norm_legit_no_training_26,"ax",@progbits
	.align	128
        .global         triton_poi_fused__native_batch_norm_legit_no_training_26
        .type           triton_poi_fused__native_batch_norm_legit_no_training_26,@function
        .size           triton_poi_fused__native_batch_norm_legit_no_training_26,(.L_x_1 - triton_poi_fused__native_batch_norm_legit_no_training_26)
        .other          triton_poi_fused__native_batch_norm_legit_no_training_26,@"STO_CUDA_ENTRY STV_DEFAULT"
triton_poi_fused__native_batch_norm_legit_no_training_26:
.text.triton_poi_fused__native_batch_norm_legit_no_training_26:
[----:B------:R-:W0:Y:S01]  /*0000*/  LDC R1, c[0x0][0x28] ;  /* 0x00000a00ff017b82 */ /* 0x000e220000000800 */
[----:B------:R-:W1:Y:S07]  /*0010*/  S2R R0, SR_TID.X ;  /* 0x0000000000007919 */ /* 0x000e6e0000002100 */
[----:B------:R-:W2:Y:S01]  /*0020*/  LDC.64 R8, c[0x0][0x220] ;  /* 0x00008800ff087b82 */ /* 0x000ea20000000a00 */
[----:B------:R-:W-:Y:S01]  /*0030*/  HFMA2.MMA R14, -RZ, RZ, 0, 0 ;  /* 0x00000000ff0e7435 */ /* 0x000fe200000001ff */
[----:B------:R-:W-:Y:S01]  /*0040*/  ULDC.64 UR4, c[0x0][0x208] ;  /* 0x0000820000047ab9 */ /* 0x000fe20000000a00 */
[----:B------:R-:W3:Y:S05]  /*0050*/  S2R R3, SR_CTAID.X ;  /* 0x0000000000037919 */ /* 0x000eea0000002500 */
[----:B------:R-:W4:Y:S08]  /*0060*/  LDC.64 R4, c[0x0][0x210] ;  /* 0x00008400ff047b82 */ /* 0x000f300000000a00 */
[----:B------:R-:W5:Y:S08]  /*0070*/  LDC.64 R6, c[0x0][0x218] ;  /* 0x00008600ff067b82 */ /* 0x000f700000000a00 */
[----:B------:R-:W5:Y:S01]  /*0080*/  LDC.64 R10, c[0x0][0x228] ;  /* 0x00008a00ff0a7b82 */ /* 0x000f620000000a00 */
[----:B-1----:R-:W-:-:S07]  /*0090*/  LOP3.LUT R0, R0, 0x7f, RZ, 0xc0, !PT ;  /* 0x0000007f00007812 */ /* 0x002fce00078ec0ff */
[----:B------:R-:W1:Y:S01]  /*00a0*/  LDC.64 R12, c[0x0][0x230] ;  /* 0x00008c00ff0c7b82 */ /* 0x000e620000000a00 */
[----:B---3--:R-:W-:Y:S02]  /*00b0*/  SHF.R.S32.HI R2, RZ, 0x18, R3 ;  /* 0x00000018ff027819 */ /* 0x008fe40000011403 */
[----:B------:R-:W-:Y:S02]  /*00c0*/  LEA R0, R3, R0, 0x7 ;  /* 0x0000000003007211 */ /* 0x000fe400078e38ff */
[----:B------:R-:W-:Y:S02]  /*00d0*/  SGXT R3, R2, 0x1 ;  /* 0x000000010203781a */ /* 0x000fe40000000200 */
[----:B------:R-:W-:Y:S02]  /*00e0*/  ISETP.GE.AND P2, PT, R0, 0x800, PT ;  /* 0x000008000000780c */ /* 0x000fe40003f46270 */
[----:B------:R-:W-:-:S04]  /*00f0*/  LEA.HI R3, R3, R0, RZ, 0x9 ;  /* 0x0000000003037211 */ /* 0x000fc800078f48ff */
[----:B------:R-:W-:-:S04]  /*0100*/  LOP3.LUT R3, R3, 0xfffffe00, RZ, 0xc0, !PT ;  /* 0xfffffe0003037812 */ /* 0x000fc800078ec0ff */
[----:B------:R-:W-:-:S05]  /*0110*/  IADD3 R15, R0, -R3, RZ ;  /* 0x80000003000f7210 */ /* 0x000fca0007ffe0ff */
[----:B--2---:R-:W-:-:S05]  /*0120*/  IMAD.WIDE R8, R15, 0x4, R8 ;  /* 0x000000040f087825 */ /* 0x004fca00078e0208 */
[----:B------:R2:W3:Y:S01]  /*0130*/  @!P2 LDG.E.EL R14, desc[UR4][R8.64] ;  /* 0x00000004080ea981 */ /* 0x0004e2000c2e1900 */
[----:B------:R-:W-:Y:S01]  /*0140*/  CS2R R2, SRZ ;  /* 0x0000000000027805 */ /* 0x000fe2000001ff00 */
[----:B----4-:R-:W-:-:S04]  /*0150*/  IMAD.WIDE R4, R0, 0x4, R4 ;  /* 0x0000000400047825 */ /* 0x010fc800078e0204 */
[C---:B-----5:R-:W-:Y:S01]  /*0160*/  IMAD.WIDE R6, R15.reuse, 0x4, R6 ;  /* 0x000000040f067825 */ /* 0x060fe200078e0206 */
[----:B------:R4:W5:Y:S03]  /*0170*/  @!P2 LDG.E R2, desc[UR4][R4.64] ;  /* 0x000000040402a981 */ /* 0x000966000c1e1900 */
[C---:B0-2---:R-:W-:Y:S01]  /*0180*/  IMAD.WIDE R8, R15.reuse, 0x4, R10 ;  /* 0x000000040f087825 */ /* 0x045fe200078e020a */
[----:B------:R0:W5:Y:S03]  /*0190*/  @!P2 LDG.E.EL R3, desc[UR4][R6.64] ;  /* 0x000000040603a981 */ /* 0x000166000c2e1900 */
[----:B-1----:R-:W-:Y:S01]  /*01a0*/  IMAD.WIDE R10, R15, 0x4, R12 ;  /* 0x000000040f0a7825 */ /* 0x002fe200078e020c */
[----:B------:R-:W-:Y:S01]  /*01b0*/  CS2R R12, SRZ ;  /* 0x00000000000c7805 */ /* 0x000fe2000001ff00 */
[----:B----4-:R-:W1:Y:S05]  /*01c0*/  LDC.64 R4, c[0x0][0x238] ;  /* 0x00008e00ff047b82 */ /* 0x010e6a0000000a00 */
[----:B------:R-:W2:Y:S04]  /*01d0*/  @!P2 LDG.E.EL R12, desc[UR4][R8.64] ;  /* 0x00000004080ca981 */ /* 0x000ea8000c2e1900 */
[----:B------:R-:W2:Y:S01]  /*01e0*/  @!P2 LDG.E.EL R13, desc[UR4][R10.64] ;  /* 0x000000040a0da981 */ /* 0x000ea2000c2e1900 */
[----:B0-----:R-:W-:Y:S01]  /*01f0*/  MOV R6, 0x3e800000 ;  /* 0x3e80000000067802 */ /* 0x001fe20000000f00 */
[----:B---3--:R-:W-:-:S04]  /*0200*/  FADD R14, R14, 9.9999997473787516356e-06 ;  /* 0x3727c5ac0e0e7421 */ /* 0x008fc80000000000 */
[----:B------:R-:W0:Y:S01]  /*0210*/  MUFU.SQRT R15, R14 ;  /* 0x0000000e000f7308 */ /* 0x000e220000002000 */
[----:B-----5:R-:W-:Y:S01]  /*0220*/  FADD R2, -R3, R2 ;  /* 0x0000000203027221 */ /* 0x020fe20000000100 */
[C---:B0-----:R-:W-:Y:S02]  /*0230*/  FSETP.GT.AND P0, PT, R15.reuse, 8.50705917302346158658e+37, PT ;  /* 0x7e8000000f00780b */ /* 0x041fe40003f04000 */
[----:B------:R-:W-:Y:S02]  /*0240*/  FSETP.GEU.AND P1, PT, R15, 1.175494350822287508e-38, PT ;  /* 0x008000000f00780b */ /* 0x000fe40003f2e000 */
[----:B------:R-:W-:-:S09]  /*0250*/  FSEL R6, R6, 1, P0 ;  /* 0x3f80000006067808 */ /* 0x000fd20000000000 */
[----:B------:R-:W-:Y:S02]  /*0260*/  @P0 FMUL R15, R15, 0.25 ;  /* 0x3e8000000f0f0820 */ /* 0x000fe40000400000 */
[----:B------:R-:W-:Y:S02]  /*0270*/  @!P1 FMUL R6, R6, 16777216 ;  /* 0x4b80000006069820 */ /* 0x000fe40000400000 */
[----:B------:R-:W-:-:S06]  /*0280*/  @!P1 FMUL R15, R15, 16777216 ;  /* 0x4b8000000f0f9820 */ /* 0x000fcc0000400000 */
[----:B------:R-:W0:Y:S02]  /*0290*/  MUFU.RCP R15, R15 ;  /* 0x0000000f000f7308 */ /* 0x000e240000001000 */
[----:B0-----:R-:W-:-:S04]  /*02a0*/  FMUL R3, R15, R6 ;  /* 0x000000060f037220 */ /* 0x001fc80000400000 */
[----:B------:R-:W-:Y:S01]  /*02b0*/  FMUL R6, R2, R3 ;  /* 0x0000000302067220 */ /* 0x000fe20000400000 */
[----:B-1----:R-:W-:-:S04]  /*02c0*/  IMAD.WIDE R2, R0, 0x4, R4 ;  /* 0x0000000400027825 */ /* 0x002fc800078e0204 */
[----:B--2---:R-:W-:Y:S01]  /*02d0*/  FFMA R13, R6, R12, R13 ;  /* 0x0000000c060d7223 */ /* 0x004fe2000000000d */
[----:B------:R-:W-:Y:S06]  /*02e0*/  @P2 EXIT ;  /* 0x000000000000294d */ /* 0x000fec0003800000 */
[----:B------:R-:W-:Y:S01]  /*02f0*/  STG.E desc[UR4][R2.64], R13 ;  /* 0x0000000d02007986 */ /* 0x000fe2000c101904 */
[----:B------:R-:W-:Y:S05]  /*0300*/  EXIT ;  /* 0x000000000000794d */ /* 0x000fea0003800000 */
.L_x_0:
[----:B------:R-:W-:-:S00]  /*0310*/  BRA `(.L_x_0) ;  /* 0xfffffffc00fc7947 */ /* 0x000fc0000383ffff */
[----:B------:R-:W-:-:S00]  /*0320*/  NOP ;  /* 0x0000000000007918 */ /* 0x000fc00000000000 */
        /* <DEDUP_REMOVED lines=13> */
.L_x_1:


//--------------------- .nv.global.init           --------------------------
	.section	.nv.global.init,"aw",@progbits
.nv.global.init:
	.type		_$_str,@object
	.size		_$_str,(_$_str_$_2 - _$_str)
_$_str:
        /*0000*/ 	.byte	0x5f, 0x5f, 0x43, 0x55, 0x44, 0x41, 0x5f, 0x46, 0x54, 0x5a, 0x00
	.type		_$_str_$_2,@object
	.size		_$_str_$_2,(.L_1 - _$_str_$_2)
_$_str_$_2:
        /*000b*/ 	.byte	0x5f, 0x5f, 0x43, 0x55, 0x44, 0x41, 0x5f, 0x50, 0x52, 0x45, 0x43, 0x5f, 0x53, 0x51, 0x52, 0x54
        /*001b*/ 	.byte	0x00
.L_1:


//--------------------- .nv.constant0.triton_poi_fused__native_batch_norm_legit_no_training_26 --------------------------
	.section	.nv.constant0.triton_poi_fused__native_batch_norm_legit_no_training_26,"a",@progbits
	.sectionflags	@""
	.align	4
.nv.constant0.triton_poi_fused__native_batch_norm_legit_no_training_26:
	.zero		580
